	.headerflags	@"EF_CUDA_TEXMODE_UNIFIED EF_CUDA_64BIT_ADDRESS EF_CUDA_ACCELERATORS EF_CUDA_SM90 EF_CUDA_VIRTUAL_SM(EF_CUDA_SM90)"
	.elftype	@"ET_EXEC"


//--------------------- .nv.info                  --------------------------
	.section	.nv.info,"",@"SHT_CUDA_INFO"
	.align	4


	//----- nvinfo : EIATTR_REGCOUNT
	.align		4
        /*0000*/ 	.byte	0x04, 0x2f
        /*0002*/ 	.short	(.L_2 - .L_1)
	.align		4
.L_1:
        /*0004*/ 	.word	index@(triton_poi_fused_softplus_15)
        /*0008*/ 	.word	0x0000000d


	//----- nvinfo : EIATTR_MIN_STACK_SIZE
	.align		4
.L_2:
        /*000c*/ 	.byte	0x04, 0x12
        /*000e*/ 	.short	(.L_4 - .L_3)
	.align		4
.L_3:
        /*0010*/ 	.word	index@(triton_poi_fused_softplus_15)
        /*0014*/ 	.word	0x00000000


	//----- nvinfo : EIATTR_FRAME_SIZE
	.align		4
.L_4:
        /*0018*/ 	.byte	0x04, 0x11
        /*001a*/ 	.short	(.L_6 - .L_5)
	.align		4
.L_5:
        /*001c*/ 	.word	index@(triton_poi_fused_softplus_15)
        /*0020*/ 	.word	0x00000000


	//----- nvinfo : EIATTR_MIN_STACK_SIZE
	.align		4
.L_6:
        /*0024*/ 	.byte	0x04, 0x12
        /*0026*/ 	.short	(.L_8 - .L_7)
	.align		4
.L_7:
        /*0028*/ 	.word	index@(triton_poi_fused_softplus_15)
        /*002c*/ 	.word	0x00000000
.L_8:


//--------------------- .nv.info.triton_poi_fused_softplus_15 --------------------------
	.section	.nv.info.triton_poi_fused_softplus_15,"",@"SHT_CUDA_INFO"
	.sectionflags	@""
	.align	4


	//----- nvinfo : EIATTR_CUDA_API_VERSION
	.align		4
        /*0000*/ 	.byte	0x04, 0x37
        /*0002*/ 	.short	(.L_10 - .L_9)
.L_9:
        /*0004*/ 	.word	0x0000007c


	//----- nvinfo : EIATTR_KPARAM_INFO
	.align		4
.L_10:
        /*0008*/ 	.byte	0x04, 0x17
        /*000a*/ 	.short	(.L_12 - .L_11)
.L_11:
        /*000c*/ 	.word	0x00000000
        /*0010*/ 	.short	0x0002
        /*0012*/ 	.short	0x0010
        /*0014*/ 	.byte	0x00, 0xf0, 0x11, 0x00


	//----- nvinfo : EIATTR_KPARAM_INFO
	.align		4
.L_12:
        /*0018*/ 	.byte	0x04, 0x17
        /*001a*/ 	.short	(.L_14 - .L_13)
.L_13:
        /*001c*/ 	.word	0x00000000
        /*0020*/ 	.short	0x0001
        /*0022*/ 	.short	0x0008
        /*0024*/ 	.byte	0x00, 0xf4, 0x21, 0x00


	//----- nvinfo : EIATTR_KPARAM_INFO
	.align		4
.L_14:
        /*0028*/ 	.byte	0x04, 0x17
        /*002a*/ 	.short	(.L_16 - .L_15)
.L_15:
        /*002c*/ 	.word	0x00000000
        /*0030*/ 	.short	0x0000
        /*0032*/ 	.short	0x0000
        /*0034*/ 	.byte	0x00, 0xf4, 0x21, 0x00


	//----- nvinfo : EIATTR_SPARSE_MMA_MASK
	.align		4
.L_16:
        /*0038*/ 	.byte	0x03, 0x50
        /*003a*/ 	.short	0x0000


	//----- nvinfo : EIATTR_MAXREG_COUNT
	.align		4
        /*003c*/ 	.byte	0x03, 0x1b
        /*003e*/ 	.short	0x00ff


	//----- nvinfo : EIATTR_EXIT_INSTR_OFFSETS
	.align		4
        /*0040*/ 	.byte	0x04, 0x1c
        /*0042*/ 	.short	(.L_18 - .L_17)


	//   ....[0]....
.L_17:
        /*0044*/ 	.word	0x00000340


	//----- nvinfo : EIATTR_REQNTID
	.align		4
.L_18:
        /*0048*/ 	.byte	0x04, 0x10
        /*004a*/ 	.short	(.L_20 - .L_19)
.L_19:
        /*004c*/ 	.word	0x00000080
        /*0050*/ 	.word	0x00000001
        /*0054*/ 	.word	0x00000001


	//----- nvinfo : EIATTR_CRS_STACK_SIZE
	.align		4
.L_20:
        /*0058*/ 	.byte	0x04, 0x1e
        /*005a*/ 	.short	(.L_22 - .L_21)
.L_21:
        /*005c*/ 	.word	0x00000000


	//----- nvinfo : EIATTR_CBANK_PARAM_SIZE
	.align		4
.L_22:
        /*0060*/ 	.byte	0x03, 0x19
        /*0062*/ 	.short	0x0014


	//----- nvinfo : EIATTR_PARAM_CBANK
	.align		4
        /*0064*/ 	.byte	0x04, 0x0a
        /*0066*/ 	.short	(.L_24 - .L_23)
	.align		4
.L_23:
        /*0068*/ 	.word	index@(.nv.constant0.triton_poi_fused_softplus_15)
        /*006c*/ 	.short	0x0210
        /*006e*/ 	.short	0x0014


	//----- nvinfo : EIATTR_SW_WAR
	.align		4
.L_24:
        /*0070*/ 	.byte	0x04, 0x36
        /*0072*/ 	.short	(.L_26 - .L_25)
.L_25:
        /*0074*/ 	.word	0x00000008
.L_26:


//--------------------- .nv.callgraph             --------------------------
	.section	.nv.callgraph,"",@"SHT_CUDA_CALLGRAPH"
	.align	4
	.sectionentsize	8
	.align		4
        /*0000*/ 	.word	0x00000000
	.align		4
        /*0004*/ 	.word	0xffffffff
	.align		4
        /*0008*/ 	.word	0x00000000
	.align		4
        /*000c*/ 	.word	0xfffffffe
	.align		4
        /*0010*/ 	.word	0x00000000
	.align		4
        /*0014*/ 	.word	0xfffffffd
	.align		4
        /*0018*/ 	.word	0x00000000
	.align		4
        /*001c*/ 	.word	0xfffffffc


//--------------------- .nv.constant4             --------------------------
	.section	.nv.constant4,"a",@progbits
	.align	8
	.align		8
.nv.constant4:
        /*0000*/ 	.dword	_$_str


//--------------------- .text.triton_poi_fused_softplus_15 --------------------------
	.section	.text.triton_poi_fused_softplus_15,"ax",@progbits
	.align	128
        .global         triton_poi_fused_softplus_15
        .type           triton_poi_fused_softplus_15,@function
        .size           triton_poi_fused_softplus_15,(.L_x_3 - triton_poi_fused_softplus_15)
        .other          triton_poi_fused_softplus_15,@"STO_CUDA_ENTRY STV_DEFAULT"
triton_poi_fused_softplus_15:
.text.triton_poi_fused_softplus_15:
[----:B------:R-:W0:Y:S02]  /*0000*/  LDC R1, c[0x0][0x28] ;  /* 0x00000a00ff017b82 */ /* 0x000e240000000800 */
[----:B------:R-:W1:Y:S01]  /*0010*/  S2R R0, SR_TID.X ;  /* 0x0000000000007919 */ /* 0x000e620000002100 */
[----:B------:R-:W2:Y:S01]  /*0020*/  LDC.64 R2, c[0x0][0x210] ;  /* 0x00008400ff027b82 */ /* 0x000ea20000000a00 */
[----:B------:R-:W-:Y:S01]  /*0030*/  ULDC.64 UR4, c[0x0][0x208] ;  /* 0x0000820000047ab9 */ /* 0x000fe20000000a00 */
[----:B------:R-:W3:Y:S01]  /*0040*/  S2R R5, SR_CTAID.X ;  /* 0x0000000000057919 */ /* 0x000ee20000002500 */
[----:B-1----:R-:W-:-:S04]  /*0050*/  LOP3.LUT R0, R0, 0x7f, RZ, 0xc0, !PT ;  /* 0x0000007f00007812 */ /* 0x002fc800078ec0ff */
[----:B---3--:R-:W-:-:S05]  /*0060*/  LEA R0, R5, R0, 0x7 ;  /* 0x0000000005007211 */ /* 0x008fca00078e38ff */
[----:B--2---:R-:W-:-:S06]  /*0070*/  IMAD.WIDE R2, R0, 0x4, R2 ;  /* 0x0000000400027825 */ /* 0x004fcc00078e0202 */
[----:B------:R-:W2:Y:S01]  /*0080*/  LDG.E R2, desc[UR4][R2.64] ;  /* 0x0000000402027981 */ /* 0x000ea2000c1e1900 */
[----:B------:R-:W-:Y:S01]  /*0090*/  HFMA2.MMA R8, -RZ, RZ, 1.625, 0 ;  /* 0x3e800000ff087435 */ /* 0x000fe200000001ff */
[----:B------:R-:W-:Y:S01]  /*00a0*/  MOV R10, 0x3d39bf78 ;  /* 0x3d39bf78000a7802 */ /* 0x000fe20000000f00 */
[----:B------:R-:W-:Y:S01]  /*00b0*/  BSSY B0, `(.L_x_0) ;  /* 0x0000021000007945 */ /* 0x000fe20003800000 */
[----:B--2---:R-:W-:-:S05]  /*00c0*/  FMUL R4, R2, 1.4426950216293334961 ;  /* 0x3fb8aa3b02047820 */ /* 0x004fca0000400000 */
[----:B------:R-:W-:-:S13]  /*00d0*/  FSETP.GEU.AND P0, PT, R4, -126, PT ;  /* 0xc2fc00000400780b */ /* 0x000fda0003f0e000 */
[----:B------:R-:W-:-:S04]  /*00e0*/  @!P0 FMUL R4, R4, 0.5 ;  /* 0x3f00000004048820 */ /* 0x000fc80000400000 */
[----:B------:R-:W1:Y:S02]  /*00f0*/  MUFU.EX2 R5, R4 ;  /* 0x0000000400057308 */ /* 0x000e640000000800 */
[----:B-1----:R-:W-:-:S04]  /*0100*/  @!P0 FMUL R5, R5, R5 ;  /* 0x0000000505058220 */ /* 0x002fc80000400000 */
[C---:B------:R-:W-:Y:S01]  /*0110*/  FADD.FTZ.RZ R6, R5.reuse, 1 ;  /* 0x3f80000005067421 */ /* 0x040fe2000001c000 */
[----:B------:R-:W-:-:S04]  /*0120*/  ISETP.GE.U32.AND P0, PT, R5, 0x7f800000, PT ;  /* 0x7f8000000500780c */ /* 0x000fc80003f06070 */
[----:B------:R-:W-:-:S04]  /*0130*/  IADD3 R6, R6, -0x3f400000, RZ ;  /* 0xc0c0000006067810 */ /* 0x000fc80007ffe0ff */
[----:B------:R-:W-:-:S04]  /*0140*/  LOP3.LUT R6, R6, 0xff800000, RZ, 0xc0, !PT ;  /* 0xff80000006067812 */ /* 0x000fc800078ec0ff */
[----:B------:R-:W-:Y:S02]  /*0150*/  IADD3 R7, -R6, 0x40800000, RZ ;  /* 0x4080000006077810 */ /* 0x000fe40007ffe1ff */
[----:B------:R-:W-:Y:S02]  /*0160*/  IADD3 R3, R5, -R6, RZ ;  /* 0x8000000605037210 */ /* 0x000fe40007ffe0ff */
[----:B------:R-:W-:Y:S01]  /*0170*/  I2FP.F32.S32 R6, R6 ;  /* 0x0000000600067245 */ /* 0x000fe20000201400 */
[----:B------:R-:W-:-:S04]  /*0180*/  FFMA.FTZ R8, R7, R8, -1 ;  /* 0xbf80000007087423 */ /* 0x000fc80000010008 */
[----:B------:R-:W-:Y:S01]  /*0190*/  FADD R3, R3, R8 ;  /* 0x0000000803037221 */ /* 0x000fe20000000000 */
[----:B------:R-:W-:-:S03]  /*01a0*/  FMUL R6, R6, 1.1920928955078125e-07 ;  /* 0x3400000006067820 */ /* 0x000fc60000400000 */
[----:B------:R-:W-:-:S04]  /*01b0*/  FFMA.FTZ R4, R3, -R10, 0.10546888411045074463 ;  /* 0x3dd8001203047423 */ /* 0x000fc8000001080a */
[----:B------:R-:W-:-:S04]  /*01c0*/  FFMA.FTZ R4, R3, R4, -0.13229703903198242188 ;  /* 0xbe0778e003047423 */ /* 0x000fc80000010004 */
[----:B------:R-:W-:-:S04]  /*01d0*/  FFMA.FTZ R4, R3, R4, 0.14491446316242218018 ;  /* 0x3e14647503047423 */ /* 0x000fc80000010004 */
[----:B------:R-:W-:-:S04]  /*01e0*/  FFMA.FTZ R4, R3, R4, -0.16641564667224884033 ;  /* 0xbe2a68dd03047423 */ /* 0x000fc80000010004 */
[----:B------:R-:W-:-:S04]  /*01f0*/  FFMA.FTZ R4, R3, R4, 0.19988867640495300293 ;  /* 0x3e4caf9e03047423 */ /* 0x000fc80000010004 */
[----:B------:R-:W-:-:S04]  /*0200*/  FFMA.FTZ R4, R3, R4, -0.25000196695327758789 ;  /* 0xbe80004203047423 */ /* 0x000fc80000010004 */
[----:B------:R-:W-:-:S04]  /*0210*/  FFMA.FTZ R4, R3, R4, 0.33333510160446166992 ;  /* 0x3eaaaae603047423 */ /* 0x000fc80000010004 */
[----:B------:R-:W-:-:S04]  /*0220*/  FFMA.FTZ R4, R3, R4, -0.5 ;  /* 0xbf00000003047423 */ /* 0x000fc80000010004 */
[----:B------:R-:W-:-:S04]  /*0230*/  FMUL R4, R3, R4 ;  /* 0x0000000403047220 */ /* 0x000fc80000400000 */
[----:B------:R-:W-:-:S04]  /*0240*/  FFMA.FTZ R3, R3, R4, R3 ;  /* 0x0000000403037223 */ /* 0x000fc80000010003 */
[----:B------:R-:W-:Y:S01]  /*0250*/  FFMA.FTZ R3, R6, 0.69314718246459960938, R3 ;  /* 0x3f31721806037823 */ /* 0x000fe20000010003 */
[----:B------:R-:W-:Y:S06]  /*0260*/  @!P0 BRA `(.L_x_1) ;  /* 0x0000000000148947 */ /* 0x000fec0003800000 */
[C---:B------:R-:W-:Y:S02]  /*0270*/  ISETP.GE.AND P0, PT, R5.reuse, -0x407fffff, PT ;  /* 0xbf8000010500780c */ /* 0x040fe40003f06270 */
[----:B------:R-:W-:-:S11]  /*0280*/  FSETP.NEU.AND P1, PT, R5, RZ, PT ;  /* 0x000000ff0500720b */ /* 0x000fd60003f2d000 */
[----:B------:R-:W-:-:S05]  /*0290*/  @P0 MOV R4, 0x7f800000 ;  /* 0x7f80000000040802 */ /* 0x000fca0000000f00 */
[----:B------:R-:W-:-:S05]  /*02a0*/  @P0 FFMA.FTZ R3, R5, R4, +INF ;  /* 0x7f80000005030423 */ /* 0x000fca0000010004 */
[----:B------:R-:W-:-:S07]  /*02b0*/  FSEL R3, R3, -RZ, P1 ;  /* 0x800000ff03037208 */ /* 0x000fce0000800000 */
.L_x_1:
[----:B------:R-:W-:Y:S05]  /*02c0*/  BSYNC B0 ;  /* 0x0000000000007941 */ /* 0x000fea0003800000 */
.L_x_0:
[----:B------:R-:W-:Y:S01]  /*02d0*/  ULDC.64 UR6, c[0x0][0x218] ;  /* 0x0000860000067ab9 */ /* 0x000fe20000000a00 */
[----:B------:R-:W-:Y:S02]  /*02e0*/  SHF.R.S32.HI R5, RZ, 0x1f, R0 ;  /* 0x0000001fff057819 */ /* 0x000fe40000011400 */
[----:B------:R-:W-:Y:S02]  /*02f0*/  LEA R4, P1, R0, UR6, 0x2 ;  /* 0x0000000600047c11 */ /* 0x000fe4000f8210ff */
[----:B------:R-:W-:Y:S02]  /*0300*/  FSETP.GT.AND P0, PT, R2, 20, PT ;  /* 0x41a000000200780b */ /* 0x000fe40003f04000 */
[----:B------:R-:W-:Y:S02]  /*0310*/  LEA.HI.X R5, R0, UR7, R5, 0x2, P1 ;  /* 0x0000000700057c11 */ /* 0x000fe400088f1405 */
[----:B------:R-:W-:-:S05]  /*0320*/  FSEL R3, R2, R3, P0 ;  /* 0x0000000302037208 */ /* 0x000fca0000000000 */
[----:B------:R-:W-:Y:S01]  /*0330*/  STG.E desc[UR4][R4.64], R3 ;  /* 0x0000000304007986 */ /* 0x000fe2000c101904 */
[----:B------:R-:W-:Y:S05]  /*0340*/  EXIT ;  /* 0x000000000000794d */ /* 0x000fea0003800000 */
.L_x_2:
[----:B------:R-:W-:-:S00]  /*0350*/  BRA `(.L_x_2) ;  /* 0xfffffffc00fc7947 */ /* 0x000fc0000383ffff */
[----:B------:R-:W-:-:S00]  /*0360*/  NOP ;  /* 0x0000000000007918 */ /* 0x000fc00000000000 */
        /* <DEDUP_REMOVED lines=9> */
.L_x_3:


//--------------------- .nv.global.init           --------------------------
	.section	.nv.global.init,"aw",@progbits
.nv.global.init:
	.type		_$_str,@object
	.size		_$_str,(.L_0 - _$_str)
_$_str:
        /*0000*/ 	.byte	0x5f, 0x5f, 0x43, 0x55, 0x44, 0x41, 0x5f, 0x46, 0x54, 0x5a, 0x00
.L_0:


//--------------------- .nv.constant0.triton_poi_fused_softplus_15 --------------------------
	.section	.nv.constant0.triton_poi_fused_softplus_15,"a",@progbits
	.sectionflags	@""
	.align	4
.nv.constant0.triton_poi_fused_softplus_15:
	.zero		548
